	.headerflags	@"EF_CUDA_TEXMODE_UNIFIED EF_CUDA_64BIT_ADDRESS EF_CUDA_ACCELERATORS EF_CUDA_SM90 EF_CUDA_VIRTUAL_SM(EF_CUDA_SM90)"
	.elftype	@"ET_EXEC"


//--------------------- .nv.info                  --------------------------
	.section	.nv.info,"",@"SHT_CUDA_INFO"
	.align	4


	//----- nvinfo : EIATTR_REGCOUNT
	.align		4
        /*0000*/ 	.byte	0x04, 0x2f
        /*0002*/ 	.short	(.L_2 - .L_1)
	.align		4
.L_1:
        /*0004*/ 	.word	index@(triton_per_fused_native_group_norm_9)
        /*0008*/ 	.word	0x0000001a


	//----- nvinfo : EIATTR_MIN_STACK_SIZE
	.align		4
.L_2:
        /*000c*/ 	.byte	0x04, 0x12
        /*000e*/ 	.short	(.L_4 - .L_3)
	.align		4
.L_3:
        /*0010*/ 	.word	index@(triton_per_fused_native_group_norm_9)
        /*0014*/ 	.word	0x00000000


	//----- nvinfo : EIATTR_FRAME_SIZE
	.align		4
.L_4:
        /*0018*/ 	.byte	0x04, 0x11
        /*001a*/ 	.short	(.L_6 - .L_5)
	.align		4
.L_5:
        /*001c*/ 	.word	index@(triton_per_fused_native_group_norm_9)
        /*0020*/ 	.word	0x00000000


	//----- nvinfo : EIATTR_MIN_STACK_SIZE
	.align		4
.L_6:
        /*0024*/ 	.byte	0x04, 0x12
        /*0026*/ 	.short	(.L_8 - .L_7)
	.align		4
.L_7:
        /*0028*/ 	.word	index@(triton_per_fused_native_group_norm_9)
        /*002c*/ 	.word	0x00000000
.L_8:


//--------------------- .nv.info.triton_per_fused_native_group_norm_9 --------------------------
	.section	.nv.info.triton_per_fused_native_group_norm_9,"",@"SHT_CUDA_INFO"
	.sectionflags	@""
	.align	4


	//----- nvinfo : EIATTR_CUDA_API_VERSION
	.align		4
        /*0000*/ 	.byte	0x04, 0x37
        /*0002*/ 	.short	(.L_10 - .L_9)
.L_9:
        /*0004*/ 	.word	0x0000007c


	//----- nvinfo : EIATTR_KPARAM_INFO
	.align		4
.L_10:
        /*0008*/ 	.byte	0x04, 0x17
        /*000a*/ 	.short	(.L_12 - .L_11)
.L_11:
        /*000c*/ 	.word	0x00000000
        /*0010*/ 	.short	0x0007
        /*0012*/ 	.short	0x0034
        /*0014*/ 	.byte	0x00, 0xf0, 0x11, 0x00


	//----- nvinfo : EIATTR_KPARAM_INFO
	.align		4
.L_12:
        /*0018*/ 	.byte	0x04, 0x17
        /*001a*/ 	.short	(.L_14 - .L_13)
.L_13:
        /*001c*/ 	.word	0x00000000
        /*0020*/ 	.short	0x0006
        /*0022*/ 	.short	0x0030
        /*0024*/ 	.byte	0x00, 0xf0, 0x11, 0x00


	//----- nvinfo : EIATTR_KPARAM_INFO
	.align		4
.L_14:
        /*0028*/ 	.byte	0x04, 0x17
        /*002a*/ 	.short	(.L_16 - .L_15)
.L_15:
        /*002c*/ 	.word	0x00000000
        /*0030*/ 	.short	0x0005
        /*0032*/ 	.short	0x0028
        /*0034*/ 	.byte	0x00, 0xf4, 0x21, 0x00


	//----- nvinfo : EIATTR_KPARAM_INFO
	.align		4
.L_16:
        /*0038*/ 	.byte	0x04, 0x17
        /*003a*/ 	.short	(.L_18 - .L_17)
.L_17:
        /*003c*/ 	.word	0x00000000
        /*0040*/ 	.short	0x0004
        /*0042*/ 	.short	0x0020
        /*0044*/ 	.byte	0x00, 0xf4, 0x21, 0x00


	//----- nvinfo : EIATTR_KPARAM_INFO
	.align		4
.L_18:
        /*0048*/ 	.byte	0x04, 0x17
        /*004a*/ 	.short	(.L_20 - .L_19)
.L_19:
        /*004c*/ 	.word	0x00000000
        /*0050*/ 	.short	0x0003
        /*0052*/ 	.short	0x0018
        /*0054*/ 	.byte	0x00, 0xf4, 0x21, 0x00


	//----- nvinfo : EIATTR_KPARAM_INFO
	.align		4
.L_20:
        /*0058*/ 	.byte	0x04, 0x17
        /*005a*/ 	.short	(.L_22 - .L_21)
.L_21:
        /*005c*/ 	.word	0x00000000
        /*0060*/ 	.short	0x0002
        /*0062*/ 	.short	0x0010
        /*0064*/ 	.byte	0x00, 0xf4, 0x21, 0x00


	//----- nvinfo : EIATTR_KPARAM_INFO
	.align		4
.L_22:
        /*0068*/ 	.byte	0x04, 0x17
        /*006a*/ 	.short	(.L_24 - .L_23)
.L_23:
        /*006c*/ 	.word	0x00000000
        /*0070*/ 	.short	0x0001
        /*0072*/ 	.short	0x0008
        /*0074*/ 	.byte	0x00, 0xf4, 0x21, 0x00


	//----- nvinfo : EIATTR_KPARAM_INFO
	.align		4
.L_24:
        /*0078*/ 	.byte	0x04, 0x17
        /*007a*/ 	.short	(.L_26 - .L_25)
.L_25:
        /*007c*/ 	.word	0x00000000
        /*0080*/ 	.short	0x0000
        /*0082*/ 	.short	0x0000
        /*0084*/ 	.byte	0x00, 0xf4, 0x21, 0x00


	//----- nvinfo : EIATTR_SPARSE_MMA_MASK
	.align		4
.L_26:
        /*0088*/ 	.byte	0x03, 0x50
        /*008a*/ 	.short	0x0000


	//----- nvinfo : EIATTR_MAXREG_COUNT
	.align		4
        /*008c*/ 	.byte	0x03, 0x1b
        /*008e*/ 	.short	0x00ff


	//----- nvinfo : EIATTR_COOP_GROUP_MASK_REGIDS
	.align		4
        /*0090*/ 	.byte	0x04, 0x29
        /*0092*/ 	.short	(.L_28 - .L_27)


	//   ....[0]....
.L_27:
        /*0094*/ 	.word	0xffffffff


	//   ....[1]....
        /*0098*/ 	.word	0xffffffff


	//   ....[2]....
        /*009c*/ 	.word	0xffffffff


	//   ....[3]....
        /*00a0*/ 	.word	0xffffffff


	//   ....[4]....
        /*00a4*/ 	.word	0xffffffff


	//   ....[5]....
        /*00a8*/ 	.word	0xffffffff


	//   ....[6]....
        /*00ac*/ 	.word	0xffffffff


	//   ....[7]....
        /*00b0*/ 	.word	0xffffffff


	//   ....[8]....
        /*00b4*/ 	.word	0xffffffff


	//----- nvinfo : EIATTR_COOP_GROUP_INSTR_OFFSETS
	.align		4
.L_28:
        /*00b8*/ 	.byte	0x04, 0x28
        /*00ba*/ 	.short	(.L_30 - .L_29)


	//   ....[0]....
.L_29:
        /*00bc*/ 	.word	0x000004b0


	//   ....[1]....
        /*00c0*/ 	.word	0x00000690


	//   ....[2]....
        /*00c4*/ 	.word	0x00000710


	//   ....[3]....
        /*00c8*/ 	.word	0x00000780


	//   ....[4]....
        /*00cc*/ 	.word	0x000007f0


	//   ....[5]....
        /*00d0*/ 	.word	0x00000860


	//   ....[6]....
        /*00d4*/ 	.word	0x000008b0


	//   ....[7]....
        /*00d8*/ 	.word	0x000009b0


	//   ....[8]....
        /*00dc*/ 	.word	0x00000a20


	//----- nvinfo : EIATTR_EXIT_INSTR_OFFSETS
	.align		4
.L_30:
        /*00e0*/ 	.byte	0x04, 0x1c
        /*00e2*/ 	.short	(.L_32 - .L_31)


	//   ....[0]....
.L_31:
        /*00e4*/ 	.word	0x00000c20


	//   ....[1]....
        /*00e8*/ 	.word	0x00000c70


	//----- nvinfo : EIATTR_REQNTID
	.align		4
.L_32:
        /*00ec*/ 	.byte	0x04, 0x10
        /*00ee*/ 	.short	(.L_34 - .L_33)
.L_33:
        /*00f0*/ 	.word	0x00000100
        /*00f4*/ 	.word	0x00000001
        /*00f8*/ 	.word	0x00000001


	//----- nvinfo : EIATTR_CBANK_PARAM_SIZE
	.align		4
.L_34:
        /*00fc*/ 	.byte	0x03, 0x19
        /*00fe*/ 	.short	0x0038


	//----- nvinfo : EIATTR_PARAM_CBANK
	.align		4
        /*0100*/ 	.byte	0x04, 0x0a
        /*0102*/ 	.short	(.L_36 - .L_35)
	.align		4
.L_35:
        /*0104*/ 	.word	index@(.nv.constant0.triton_per_fused_native_group_norm_9)
        /*0108*/ 	.short	0x0210
        /*010a*/ 	.short	0x0038


	//----- nvinfo : EIATTR_SW_WAR
	.align		4
.L_36:
        /*010c*/ 	.byte	0x04, 0x36
        /*010e*/ 	.short	(.L_38 - .L_37)
.L_37:
        /*0110*/ 	.word	0x00000008
.L_38:


//--------------------- .nv.callgraph             --------------------------
	.section	.nv.callgraph,"",@"SHT_CUDA_CALLGRAPH"
	.align	4
	.sectionentsize	8
	.align		4
        /*0000*/ 	.word	0x00000000
	.align		4
        /*0004*/ 	.word	0xffffffff
	.align		4
        /*0008*/ 	.word	0x00000000
	.align		4
        /*000c*/ 	.word	0xfffffffe
	.align		4
        /*0010*/ 	.word	0x00000000
	.align		4
        /*0014*/ 	.word	0xfffffffd
	.align		4
        /*0018*/ 	.word	0x00000000
	.align		4
        /*001c*/ 	.word	0xfffffffc


//--------------------- .nv.constant4             --------------------------
	.section	.nv.constant4,"a",@progbits
	.align	8
	.align		8
.nv.constant4:
        /*0000*/ 	.dword	_$_str


//--------------------- .text.triton_per_fused_native_group_norm_9 --------------------------
	.section	.text.triton_per_fused_native_group_norm_9,"ax",@progbits
	.sectionflags	@"SHF_BARRIERS=1"
	.align	128
        .global         triton_per_fused_native_group_norm_9
        .type           triton_per_fused_native_group_norm_9,@function
        .size           triton_per_fused_native_group_norm_9,(.L_x_1 - triton_per_fused_native_group_norm_9)
        .other          triton_per_fused_native_group_norm_9,@"STO_CUDA_ENTRY STV_DEFAULT"
triton_per_fused_native_group_norm_9:
.text.triton_per_fused_native_group_norm_9:
[----:B------:R-:W0:Y:S01]  /*0000*/  LDC R1, c[0x0][0x28] ;  /* 0x00000a00ff017b82 */ /* 0x000e220000000800 */
[----:B------:R-:W1:Y:S07]  /*0010*/  S2R R0, SR_TID.X ;  /* 0x0000000000007919 */ /* 0x000e6e0000002100 */
[----:B------:R-:W2:Y:S01]  /*0020*/  LDC.64 R6, c[0x0][0x220] ;  /* 0x00008800ff067b82 */ /* 0x000ea20000000a00 */
[----:B------:R-:W-:Y:S02]  /*0030*/  CS2R R12, SRZ ;  /* 0x00000000000c7805 */ /* 0x000fe4000001ff00 */
[----:B------:R-:W-:Y:S01]  /*0040*/  CS2R R14, SRZ ;  /* 0x00000000000e7805 */ /* 0x000fe2000001ff00 */
[----:B------:R-:W3:Y:S01]  /*0050*/  S2R R3, SR_CTAID.X ;  /* 0x0000000000037919 */ /* 0x000ee20000002500 */
[----:B------:R-:W-:-:S03]  /*0060*/  ULDC.64 UR6, c[0x0][0x208] ;  /* 0x0000820000067ab9 */ /* 0x000fc60000000a00 */
[----:B------:R-:W4:Y:S08]  /*0070*/  LDC.64 R18, c[0x0][0x210] ;  /* 0x00008400ff127b82 */ /* 0x000f300000000a00 */
[----:B------:R-:W5:Y:S01]  /*0080*/  LDC.64 R20, c[0x0][0x218] ;  /* 0x00008600ff147b82 */ /* 0x000f620000000a00 */
[----:B-1----:R-:W-:Y:S02]  /*0090*/  SHF.R.U32.HI R2, RZ, 0x3, R0 ;  /* 0x00000003ff027819 */ /* 0x002fe40000011600 */
[----:B------:R-:W-:-:S02]  /*00a0*/  SHF.L.U32 R5, R0, 0x2, RZ ;  /* 0x0000000200057819 */ /* 0x000fc400000006ff */
[----:B---3--:R-:W-:Y:S02]  /*00b0*/  SHF.L.U32 R3, R3, 0x5, RZ ;  /* 0x0000000503037819 */ /* 0x008fe400000006ff */
[----:B------:R-:W-:Y:S02]  /*00c0*/  SGXT.U32 R2, R2, 0x5 ;  /* 0x000000050202781a */ /* 0x000fe40000000000 */
[----:B------:R-:W-:Y:S02]  /*00d0*/  LOP3.LUT R5, R5, 0x1c, RZ, 0xc0, !PT ;  /* 0x0000001c05057812 */ /* 0x000fe400078ec0ff */
[----:B------:R-:W-:-:S04]  /*00e0*/  LOP3.LUT R4, R3, R2, RZ, 0xfc, !PT ;  /* 0x0000000203047212 */ /* 0x000fc800078efcff */
[C---:B------:R-:W-:Y:S02]  /*00f0*/  ISETP.GE.AND P0, PT, R4.reuse, 0x20, PT ;  /* 0x000000200400780c */ /* 0x040fe40003f06270 */
[----:B------:R-:W-:-:S05]  /*0100*/  LEA R5, R4, R5, 0x5 ;  /* 0x0000000504057211 */ /* 0x000fca00078e28ff */
[----:B--2---:R-:W-:-:S06]  /*0110*/  IMAD.WIDE R6, R5, 0x4, R6 ;  /* 0x0000000405067825 */ /* 0x004fcc00078e0206 */
[----:B------:R1:W2:Y:S01]  /*0120*/  @!P0 LDG.E.128 R12, desc[UR6][R6.64] ;  /* 0x00000006060c8981 */ /* 0x0002a2000c1e1d00 */
[----:B------:R-:W-:Y:S02]  /*0130*/  CS2R R8, SRZ ;  /* 0x0000000000087805 */ /* 0x000fe4000001ff00 */
[----:B------:R-:W-:Y:S01]  /*0140*/  CS2R R10, SRZ ;  /* 0x00000000000a7805 */ /* 0x000fe2000001ff00 */
[----:B----4-:R-:W-:-:S04]  /*0150*/  IMAD.WIDE R18, R5, 0x4, R18 ;  /* 0x0000000405127825 */ /* 0x010fc800078e0212 */
[----:B-----5:R-:W-:Y:S01]  /*0160*/  IMAD.WIDE R20, R5, 0x4, R20 ;  /* 0x0000000405147825 */ /* 0x020fe200078e0214 */
[----:B------:R3:W4:Y:S01]  /*0170*/  @!P0 LDG.E.128 R8, desc[UR6][R18.64] ;  /* 0x0000000612088981 */ /* 0x000722000c1e1d00 */
[----:B------:R-:W-:Y:S02]  /*0180*/  CS2R R4, SRZ ;  /* 0x0000000000047805 */ /* 0x000fe4000001ff00 */
[----:B-1----:R-:W-:-:S06]  /*0190*/  CS2R R6, SRZ ;  /* 0x0000000000067805 */ /* 0x002fcc000001ff00 */
[----:B------:R1:W5:Y:S01]  /*01a0*/  @!P0 LDG.E.128 R4, desc[UR6][R20.64] ;  /* 0x0000000614048981 */ /* 0x000362000c1e1d00 */
[----:B------:R-:W1:Y:S01]  /*01b0*/  S2UR UR5, SR_CgaCtaId ;  /* 0x00000000000579c3 */ /* 0x000e620000008800 */
[----:B------:R-:W-:Y:S02]  /*01c0*/  UMOV UR4, 0x400 ;  /* 0x0000040000047882 */ /* 0x000fe40000000000 */
[----:B01----:R-:W-:Y:S01]  /*01d0*/  UPRMT UR4, UR5, 0x654, UR4 ;  /* 0x0000065405047896 */ /* 0x003fe20008000004 */
[----:B--2---:R-:W-:Y:S02]  /*01e0*/  SEL R12, R12, RZ, !P0 ;  /* 0x000000ff0c0c7207 */ /* 0x004fe40004000000 */
[----:B------:R-:W-:Y:S02]  /*01f0*/  SEL R13, R13, RZ, !P0 ;  /* 0x000000ff0d0d7207 */ /* 0x000fe40004000000 */
[----:B------:R-:W-:Y:S02]  /*0200*/  FSEL R16, R12, RZ, !P0 ;  /* 0x000000ff0c107208 */ /* 0x000fe40004000000 */
[----:B------:R-:W-:-:S02]  /*0210*/  FSEL R17, R13, RZ, !P0 ;  /* 0x000000ff0d117208 */ /* 0x000fc40004000000 */
[----:B------:R-:W-:Y:S02]  /*0220*/  SEL R12, R14, RZ, !P0 ;  /* 0x000000ff0e0c7207 */ /* 0x000fe40004000000 */
[----:B------:R-:W-:Y:S01]  /*0230*/  SEL R15, R15, RZ, !P0 ;  /* 0x000000ff0f0f7207 */ /* 0x000fe20004000000 */
[----:B------:R-:W-:Y:S01]  /*0240*/  FADD R14, R16, R17 ;  /* 0x00000011100e7221 */ /* 0x000fe20000000000 */
[----:B---3--:R-:W-:Y:S02]  /*0250*/  FSEL R19, R12, RZ, !P0 ;  /* 0x000000ff0c137208 */ /* 0x008fe40004000000 */
[----:B------:R-:W-:Y:S01]  /*0260*/  FSEL R18, R15, RZ, !P0 ;  /* 0x000000ff0f127208 */ /* 0x000fe20004000000 */
[C---:B------:R-:W-:Y:S01]  /*0270*/  FMUL R23, R14.reuse, 0.25 ;  /* 0x3e8000000e177820 */ /* 0x040fe20000400000 */
[C---:B------:R-:W-:Y:S01]  /*0280*/  FSETP.GEU.AND P1, PT, |R14|.reuse, 1.175494350822287508e-38, PT ;  /* 0x008000000e00780b */ /* 0x040fe20003f2e200 */
[----:B------:R-:W-:Y:S01]  /*0290*/  FADD R13, R19, R14 ;  /* 0x0000000e130d7221 */ /* 0x000fe20000000000 */
[----:B------:R-:W-:-:S02]  /*02a0*/  FSETP.GT.AND P5, PT, |R14|, 8.50705917302346158658e+37, PT ;  /* 0x7e8000000e00780b */ /* 0x000fc40003fa4200 */
[----:B----4-:R-:W-:Y:S01]  /*02b0*/  SEL R8, R8, RZ, !P0 ;  /* 0x000000ff08087207 */ /* 0x010fe20004000000 */
[C---:B------:R-:W-:Y:S01]  /*02c0*/  FMUL R12, R13.reuse, 0.25 ;  /* 0x3e8000000d0c7820 */ /* 0x040fe20000400000 */
[C---:B------:R-:W-:Y:S02]  /*02d0*/  FSETP.GT.AND P3, PT, |R13|.reuse, 8.50705917302346158658e+37, PT ;  /* 0x7e8000000d00780b */ /* 0x040fe40003f64200 */
[----:B------:R-:W-:Y:S02]  /*02e0*/  FSETP.GEU.AND P2, PT, |R13|, 1.175494350822287508e-38, PT ;  /* 0x008000000d00780b */ /* 0x000fe40003f4e200 */
[----:B------:R-:W-:Y:S01]  /*02f0*/  FSEL R15, R12, R13, P3 ;  /* 0x0000000d0c0f7208 */ /* 0x000fe20001800000 */
[----:B------:R-:W-:Y:S01]  /*0300*/  FADD R12, R18, R13 ;  /* 0x0000000d120c7221 */ /* 0x000fe20000000000 */
[----:B------:R-:W-:Y:S02]  /*0310*/  FSEL R23, R23, R14, P5 ;  /* 0x0000000e17177208 */ /* 0x000fe40002800000 */
[----:B------:R-:W-:Y:S01]  /*0320*/  SEL R9, R9, RZ, !P0 ;  /* 0x000000ff09097207 */ /* 0x000fe20004000000 */
[----:B------:R-:W-:Y:S01]  /*0330*/  @P5 FMUL R17, R17, 0.25 ;  /* 0x3e80000011115820 */ /* 0x000fe20000400000 */
[C---:B------:R-:W-:Y:S01]  /*0340*/  FSETP.GEU.AND P4, PT, |R12|.reuse, 1.175494350822287508e-38, PT ;  /* 0x008000000c00780b */ /* 0x040fe20003f8e200 */
[----:B------:R-:W-:Y:S01]  /*0350*/  @!P1 FMUL R23, R23, 16777216 ;  /* 0x4b80000017179820 */ /* 0x000fe20000400000 */
[C---:B------:R-:W-:Y:S01]  /*0360*/  FMUL R21, R12.reuse, 0.25 ;  /* 0x3e8000000c157820 */ /* 0x040fe20000400000 */
[----:B------:R-:W-:Y:S01]  /*0370*/  FSETP.GT.AND P5, PT, |R12|, 8.50705917302346158658e+37, PT ;  /* 0x7e8000000c00780b */ /* 0x000fe20003fa4200 */
[----:B------:R-:W-:Y:S01]  /*0380*/  @P3 FMUL R19, R19, 0.25 ;  /* 0x3e80000013133820 */ /* 0x000fe20000400000 */
[----:B------:R-:W-:Y:S01]  /*0390*/  @!P2 FMUL R15, R15, 16777216 ;  /* 0x4b8000000f0fa820 */ /* 0x000fe20000400000 */
[----:B------:R5:W0:Y:S01]  /*03a0*/  MUFU.RCP R20, R23 ;  /* 0x0000001700147308 */ /* 0x000a220000001000 */
[----:B------:R-:W-:Y:S01]  /*03b0*/  FSEL R21, R21, R12, P5 ;  /* 0x0000000c15157208 */ /* 0x000fe20002800000 */
[----:B------:R-:W-:Y:S01]  /*03c0*/  @!P1 FMUL R17, R17, 16777216 ;  /* 0x4b80000011119820 */ /* 0x000fe20000400000 */
[----:B------:R-:W-:Y:S01]  /*03d0*/  @!P2 FMUL R19, R19, 16777216 ;  /* 0x4b8000001313a820 */ /* 0x000fe20000400000 */
[----:B------:R-:W-:-:S02]  /*03e0*/  FSETP.NEU.AND P1, PT, R14, RZ, PT ;  /* 0x000000ff0e00720b */ /* 0x000fc40003f2d000 */
[----:B------:R-:W-:Y:S01]  /*03f0*/  SEL R10, R10, RZ, !P0 ;  /* 0x000000ff0a0a7207 */ /* 0x000fe20004000000 */
[----:B------:R-:W-:Y:S01]  /*0400*/  @!P4 FMUL R21, R21, 16777216 ;  /* 0x4b8000001515c820 */ /* 0x000fe20000400000 */
[----:B------:R1:W2:Y:S01]  /*0410*/  MUFU.RCP R22, R15 ;  /* 0x0000000f00167308 */ /* 0x0002a20000001000 */
[----:B-----5:R-:W-:Y:S01]  /*0420*/  SEL R23, R5, RZ, !P0 ;  /* 0x000000ff05177207 */ /* 0x020fe20004000000 */
[----:B------:R-:W-:Y:S01]  /*0430*/  @P5 FMUL R18, R18, 0.25 ;  /* 0x3e80000012125820 */ /* 0x000fe20000400000 */
[----:B------:R-:W-:Y:S02]  /*0440*/  FSEL R5, R10, RZ, !P0 ;  /* 0x000000ff0a057208 */ /* 0x000fe40004000000 */
[----:B------:R-:W-:Y:S01]  /*0450*/  FSETP.NEU.AND P2, PT, R12, RZ, PT ;  /* 0x000000ff0c00720b */ /* 0x000fe20003f4d000 */
[----:B------:R-:W-:Y:S01]  /*0460*/  @!P4 FMUL R18, R18, 16777216 ;  /* 0x4b8000001212c820 */ /* 0x000fe20000400000 */
[----:B0-----:R-:W-:Y:S01]  /*0470*/  FMUL R20, R20, R17 ;  /* 0x0000001114147220 */ /* 0x001fe20000400000 */
[----:B------:R-:W0:Y:S01]  /*0480*/  MUFU.RCP R21, R21 ;  /* 0x0000001500157308 */ /* 0x000e220000001000 */
[----:B-1----:R-:W-:-:S02]  /*0490*/  FSEL R15, R8, RZ, !P0 ;  /* 0x000000ff080f7208 */ /* 0x002fc40004000000 */
[----:B------:R-:W-:Y:S02]  /*04a0*/  FSEL R8, R9, RZ, !P0 ;  /* 0x000000ff09087208 */ /* 0x000fe40004000000 */
[----:B------:R-:W1:Y:S01]  /*04b0*/  SHFL.BFLY PT, R9, R12, 0x4, 0x1f ;  /* 0x0c801f000c097f89 */ /* 0x000e6200000e0000 */
[----:B--2---:R-:W-:Y:S01]  /*04c0*/  FMUL R19, R22, R19 ;  /* 0x0000001316137220 */ /* 0x004fe20000400000 */
[----:B------:R-:W-:Y:S01]  /*04d0*/  SEL R22, R4, RZ, !P0 ;  /* 0x000000ff04167207 */ /* 0x000fe20004000000 */
[----:B------:R-:W-:Y:S01]  /*04e0*/  FADD R8, -R15, R8 ;  /* 0x000000080f087221 */ /* 0x000fe20000000100 */
[----:B------:R-:W-:Y:S02]  /*04f0*/  FSEL R4, R20, RZ, P1 ;  /* 0x000000ff14047208 */ /* 0x000fe40000800000 */
[----:B------:R-:W-:Y:S01]  /*0500*/  FSETP.NEU.AND P1, PT, R13, RZ, PT ;  /* 0x000000ff0d00720b */ /* 0x000fe20003f2d000 */
[C---:B------:R-:W-:Y:S02]  /*0510*/  FMUL R17, R8.reuse, R8 ;  /* 0x0000000808117220 */ /* 0x040fe40000400000 */
[----:B------:R-:W-:Y:S01]  /*0520*/  FFMA R10, R8, R4, R15 ;  /* 0x00000004080a7223 */ /* 0x000fe2000000000f */
[----:B0-----:R-:W-:Y:S01]  /*0530*/  FMUL R18, R21, R18 ;  /* 0x0000001215127220 */ /* 0x001fe20000400000 */
[----:B------:R-:W-:Y:S01]  /*0540*/  FADD R15, R22, R23 ;  /* 0x00000017160f7221 */ /* 0x000fe20000000000 */
[----:B------:R-:W-:Y:S01]  /*0550*/  FMUL R17, R16, R17 ;  /* 0x0000001110117220 */ /* 0x000fe20000400000 */
[----:B------:R-:W-:Y:S01]  /*0560*/  FADD R21, R5, -R10 ;  /* 0x8000000a05157221 */ /* 0x000fe20000000000 */
[----:B------:R-:W-:-:S02]  /*0570*/  FSEL R5, R19, RZ, P1 ;  /* 0x000000ff13057208 */ /* 0x000fc40000800000 */
[----:B------:R-:W-:Y:S01]  /*0580*/  SEL R19, R11, RZ, !P0 ;  /* 0x000000ff0b137207 */ /* 0x000fe20004000000 */
[----:B------:R-:W-:Y:S01]  /*0590*/  FMUL R11, R21, R21 ;  /* 0x00000015150b7220 */ /* 0x000fe20000400000 */
[----:B------:R-:W-:Y:S01]  /*05a0*/  FSEL R15, R15, RZ, !P0 ;  /* 0x000000ff0f0f7208 */ /* 0x000fe20004000000 */
[----:B------:R-:W-:Y:S01]  /*05b0*/  FFMA R8, R21, R5, R10 ;  /* 0x0000000515087223 */ /* 0x000fe2000000000a */
[----:B------:R-:W-:Y:S01]  /*05c0*/  SEL R10, R6, RZ, !P0 ;  /* 0x000000ff060a7207 */ /* 0x000fe20004000000 */
[----:B------:R-:W-:Y:S01]  /*05d0*/  FMUL R14, R14, R11 ;  /* 0x0000000b0e0e7220 */ /* 0x000fe20000400000 */
[----:B------:R-:W-:Y:S01]  /*05e0*/  SEL R16, R7, RZ, !P0 ;  /* 0x000000ff07107207 */ /* 0x000fe20004000000 */
[----:B-1----:R-:W-:Y:S01]  /*05f0*/  FADD R6, R12, R9 ;  /* 0x000000090c067221 */ /* 0x002fe20000000000 */
[----:B------:R-:W-:Y:S01]  /*0600*/  FSEL R7, R19, RZ, !P0 ;  /* 0x000000ff13077208 */ /* 0x000fe20004000000 */
[----:B------:R-:W-:Y:S01]  /*0610*/  FFMA R15, R4, R17, R15 ;  /* 0x00000011040f7223 */ /* 0x000fe2000000000f */
[----:B------:R-:W-:Y:S01]  /*0620*/  FSEL R4, R10, RZ, !P0 ;  /* 0x000000ff0a047208 */ /* 0x000fe20004000000 */
[C---:B------:R-:W-:Y:S01]  /*0630*/  FMUL R17, R6.reuse, 0.25 ;  /* 0x3e80000006117820 */ /* 0x040fe20000400000 */
[----:B------:R-:W-:Y:S01]  /*0640*/  FSETP.GEU.AND P3, PT, |R6|, 1.175494350822287508e-38, PT ;  /* 0x008000000600780b */ /* 0x000fe20003f6e200 */
[--C-:B------:R-:W-:Y:S01]  /*0650*/  FADD R11, R7, -R8.reuse ;  /* 0x80000008070b7221 */ /* 0x100fe20000000000 */
[----:B------:R-:W-:Y:S01]  /*0660*/  FSEL R18, R18, RZ, P2 ;  /* 0x000000ff12127208 */ /* 0x000fe20001000000 */
[----:B------:R-:W-:Y:S01]  /*0670*/  FADD R10, R4, R15 ;  /* 0x0000000f040a7221 */ /* 0x000fe20000000000 */
[----:B------:R-:W-:Y:S01]  /*0680*/  FSETP.GT.AND P1, PT, |R6|, 8.50705917302346158658e+37, PT ;  /* 0x7e8000000600780b */ /* 0x000fe20003f24200 */
[----:B------:R-:W0:Y:S02]  /*0690*/  SHFL.BFLY PT, R7, R6, 0x2, 0x1f ;  /* 0x0c401f0006077f89 */ /* 0x000e2400000e0000 */
[----:B------:R-:W-:Y:S01]  /*06a0*/  FFMA R4, R11, R18, R8 ;  /* 0x000000120b047223 */ /* 0x000fe20000000008 */
[----:B------:R-:W-:Y:S01]  /*06b0*/  FSEL R17, R17, R6, P1 ;  /* 0x0000000611117208 */ /* 0x000fe20000800000 */
[----:B------:R-:W-:Y:S01]  /*06c0*/  FFMA R5, R5, R14, R10 ;  /* 0x0000000e05057223 */ /* 0x000fe2000000000a */
[----:B------:R-:W-:Y:S01]  /*06d0*/  FSEL R8, R16, RZ, !P0 ;  /* 0x000000ff10087208 */ /* 0x000fe20004000000 */
[----:B------:R-:W-:Y:S01]  /*06e0*/  FMUL R16, R11, R11 ;  /* 0x0000000b0b107220 */ /* 0x000fe20000400000 */
[----:B------:R-:W-:Y:S01]  /*06f0*/  FSETP.NEU.AND P0, PT, R6, RZ, PT ;  /* 0x000000ff0600720b */ /* 0x000fe20003f0d000 */
[----:B------:R-:W-:Y:S01]  /*0700*/  @!P3 FMUL R17, R17, 16777216 ;  /* 0x4b8000001111b820 */ /* 0x000fe20000400000 */
[----:B------:R-:W1:Y:S01]  /*0710*/  SHFL.BFLY PT, R11, R4, 0x4, 0x1f ;  /* 0x0c801f00040b7f89 */ /* 0x000e6200000e0000 */
[----:B------:R-:W-:Y:S01]  /*0720*/  FMUL R16, R13, R16 ;  /* 0x000000100d107220 */ /* 0x000fe20000400000 */
[----:B------:R-:W-:Y:S01]  /*0730*/  FADD R5, R8, R5 ;  /* 0x0000000508057221 */ /* 0x000fe20000000000 */
[----:B------:R-:W-:Y:S01]  /*0740*/  @P1 FMUL R9, R9, 0.25 ;  /* 0x3e80000009091820 */ /* 0x000fe20000400000 */
[----:B------:R-:W2:Y:S02]  /*0750*/  MUFU.RCP R8, R17 ;  /* 0x0000001100087308 */ /* 0x000ea40000001000 */
[----:B------:R-:W-:Y:S01]  /*0760*/  FFMA R16, R18, R16, R5 ;  /* 0x0000001012107223 */ /* 0x000fe20000000005 */
[----:B------:R-:W-:-:S04]  /*0770*/  @!P3 FMUL R9, R9, 16777216 ;  /* 0x4b8000000909b820 */ /* 0x000fc80000400000 */
[----:B------:R-:W3:Y:S01]  /*0780*/  SHFL.BFLY PT, R13, R16, 0x4, 0x1f ;  /* 0x0c801f00100d7f89 */ /* 0x000ee200000e0000 */
[----:B0-----:R-:W-:Y:S01]  /*0790*/  FADD R5, R6, R7 ;  /* 0x0000000706057221 */ /* 0x001fe20000000000 */
[----:B--2---:R-:W-:-:S04]  /*07a0*/  FMUL R8, R8, R9 ;  /* 0x0000000908087220 */ /* 0x004fc80000400000 */
[C---:B------:R-:W-:Y:S01]  /*07b0*/  FSETP.GEU.AND P1, PT, |R5|.reuse, 1.175494350822287508e-38, PT ;  /* 0x008000000500780b */ /* 0x040fe20003f2e200 */
[C---:B------:R-:W-:Y:S01]  /*07c0*/  FMUL R10, R5.reuse, 0.25 ;  /* 0x3e800000050a7820 */ /* 0x040fe20000400000 */
[----:B------:R-:W-:Y:S01]  /*07d0*/  FSEL R9, R8, RZ, P0 ;  /* 0x000000ff08097208 */ /* 0x000fe20000000000 */
[----:B-1----:R-:W-:Y:S01]  /*07e0*/  FADD R11, -R4, R11 ;  /* 0x0000000b040b7221 */ /* 0x002fe20000000100 */
[----:B------:R-:W0:Y:S01]  /*07f0*/  SHFL.BFLY PT, R8, R5, 0x1, 0x1f ;  /* 0x0c201f0005087f89 */ /* 0x000e2200000e0000 */
[----:B------:R-:W-:Y:S02]  /*0800*/  FSETP.GT.AND P0, PT, |R5|, 8.50705917302346158658e+37, PT ;  /* 0x7e8000000500780b */ /* 0x000fe40003f04200 */
[C---:B------:R-:W-:Y:S01]  /*0810*/  FFMA R4, R11.reuse, R9, R4 ;  /* 0x000000090b047223 */ /* 0x040fe20000000004 */
[----:B------:R-:W-:Y:S01]  /*0820*/  FMUL R11, R11, R11 ;  /* 0x0000000b0b0b7220 */ /* 0x000fe20000400000 */
[----:B------:R-:W-:-:S03]  /*0830*/  FSEL R14, R10, R5, P0 ;  /* 0x000000050a0e7208 */ /* 0x000fc60000000000 */
[----:B------:R-:W-:Y:S01]  /*0840*/  FMUL R11, R12, R11 ;  /* 0x0000000b0c0b7220 */ /* 0x000fe20000400000 */
[----:B---3--:R-:W-:Y:S01]  /*0850*/  FADD R16, R16, R13 ;  /* 0x0000000d10107221 */ /* 0x008fe20000000000 */
[----:B------:R-:W1:Y:S01]  /*0860*/  SHFL.BFLY PT, R15, R4, 0x2, 0x1f ;  /* 0x0c401f00040f7f89 */ /* 0x000e6200000e0000 */
[----:B------:R-:W-:Y:S02]  /*0870*/  @!P1 FMUL R14, R14, 16777216 ;  /* 0x4b8000000e0e9820 */ /* 0x000fe40000400000 */
[----:B------:R-:W-:Y:S01]  /*0880*/  FFMA R11, R9, R11, R16 ;  /* 0x0000000b090b7223 */ /* 0x000fe20000000010 */
[----:B------:R-:W-:-:S03]  /*0890*/  @P0 FMUL R7, R7, 0.25 ;  /* 0x3e80000007070820 */ /* 0x000fc60000400000 */
[----:B------:R-:W2:Y:S01]  /*08a0*/  MUFU.RCP R14, R14 ;  /* 0x0000000e000e7308 */ /* 0x000ea20000001000 */
[----:B------:R-:W3:Y:S01]  /*08b0*/  SHFL.BFLY PT, R10, R11, 0x2, 0x1f ;  /* 0x0c401f000b0a7f89 */ /* 0x000ee200000e0000 */
[----:B------:R-:W-:Y:S01]  /*08c0*/  @!P1 FMUL R7, R7, 16777216 ;  /* 0x4b80000007079820 */ /* 0x000fe20000400000 */
[C---:B------:R-:W-:Y:S01]  /*08d0*/  FSETP.NEU.AND P1, PT, R5.reuse, RZ, PT ;  /* 0x000000ff0500720b */ /* 0x040fe20003f2d000 */
[----:B0-----:R-:W-:-:S05]  /*08e0*/  FADD R12, R5, R8 ;  /* 0x00000008050c7221 */ /* 0x001fca0000000000 */
[C---:B------:R-:W-:Y:S02]  /*08f0*/  FSETP.GT.AND P0, PT, |R12|.reuse, 8.50705917302346158658e+37, PT ;  /* 0x7e8000000c00780b */ /* 0x040fe40003f04200 */
[----:B------:R-:W-:Y:S01]  /*0900*/  FSETP.GEU.AND P2, PT, |R12|, 1.175494350822287508e-38, PT ;  /* 0x008000000c00780b */ /* 0x000fe20003f4e200 */
[----:B--2---:R-:W-:Y:S01]  /*0910*/  FMUL R7, R14, R7 ;  /* 0x000000070e077220 */ /* 0x004fe20000400000 */
[----:B-1----:R-:W-:-:S04]  /*0920*/  FADD R15, -R4, R15 ;  /* 0x0000000f040f7221 */ /* 0x002fc80000000100 */
[----:B------:R-:W-:Y:S01]  /*0930*/  FSEL R7, R7, RZ, P1 ;  /* 0x000000ff07077208 */ /* 0x000fe20000800000 */
[----:B------:R-:W-:Y:S01]  /*0940*/  FMUL R9, R15, R15 ;  /* 0x0000000f0f097220 */ /* 0x000fe20000400000 */
[----:B------:R-:W-:-:S03]  /*0950*/  FSETP.NEU.AND P1, PT, R12, RZ, PT ;  /* 0x000000ff0c00720b */ /* 0x000fc60003f2d000 */
[----:B------:R-:W-:Y:S01]  /*0960*/  FFMA R4, R15, R7, R4 ;  /* 0x000000070f047223 */ /* 0x000fe20000000004 */
[----:B------:R-:W-:Y:S01]  /*0970*/  FMUL R9, R6, R9 ;  /* 0x0000000906097220 */ /* 0x000fe20000400000 */
[----:B---3--:R-:W-:Y:S01]  /*0980*/  FADD R10, R11, R10 ;  /* 0x0000000a0b0a7221 */ /* 0x008fe20000000000 */
[----:B------:R-:W-:Y:S01]  /*0990*/  @P0 FMUL R12, R12, 0.25 ;  /* 0x3e8000000c0c0820 */ /* 0x000fe20000400000 */
[----:B------:R-:W-:Y:S01]  /*09a0*/  @P0 FMUL R8, R8, 0.25 ;  /* 0x3e80000008080820 */ /* 0x000fe20000400000 */
[----:B------:R-:W0:Y:S01]  /*09b0*/  SHFL.BFLY PT, R11, R4, 0x1, 0x1f ;  /* 0x0c201f00040b7f89 */ /* 0x000e2200000e0000 */
[----:B------:R-:W-:Y:S01]  /*09c0*/  FFMA R9, R7, R9, R10 ;  /* 0x0000000907097223 */ /* 0x000fe2000000000a */
[----:B------:R-:W-:Y:S01]  /*09d0*/  @!P2 FMUL R12, R12, 16777216 ;  /* 0x4b8000000c0ca820 */ /* 0x000fe20000400000 */
[----:B------:R-:W-:Y:S01]  /*09e0*/  @!P2 FMUL R8, R8, 16777216 ;  /* 0x4b8000000808a820 */ /* 0x000fe20000400000 */
[----:B------:R-:W-:Y:S01]  /*09f0*/  HFMA2.MMA R15, -RZ, RZ, 0.40625, 0 ;  /* 0x36800000ff0f7435 */ /* 0x000fe200000001ff */
[----:B------:R-:W-:Y:S01]  /*0a00*/  LOP3.LUT P0, RZ, R0, 0xe0, RZ, 0xc0, !PT ;  /* 0x000000e000ff7812 */ /* 0x000fe2000780c0ff */
[----:B------:R-:W1:Y:S01]  /*0a10*/  MUFU.RCP R7, R12 ;  /* 0x0000000c00077308 */ /* 0x000e620000001000 */
[----:B------:R-:W2:Y:S01]  /*0a20*/  SHFL.BFLY PT, R6, R9, 0x1, 0x1f ;  /* 0x0c201f0009067f89 */ /* 0x000ea200000e0000 */
[----:B-1----:R-:W-:Y:S01]  /*0a30*/  FMUL R7, R7, R8 ;  /* 0x0000000807077220 */ /* 0x002fe20000400000 */
[----:B0-----:R-:W-:-:S04]  /*0a40*/  FADD R11, -R4, R11 ;  /* 0x0000000b040b7221 */ /* 0x001fc80000000100 */
[----:B------:R-:W-:Y:S01]  /*0a50*/  FSEL R7, R7, RZ, P1 ;  /* 0x000000ff07077208 */ /* 0x000fe20000800000 */
[----:B------:R-:W-:Y:S01]  /*0a60*/  FMUL R8, R11, R11 ;  /* 0x0000000b0b087220 */ /* 0x000fe20000400000 */
[----:B--2---:R-:W-:-:S03]  /*0a70*/  FADD R6, R9, R6 ;  /* 0x0000000609067221 */ /* 0x004fc60000000000 */
[----:B------:R-:W-:Y:S01]  /*0a80*/  FFMA R11, R11, R7, R4 ;  /* 0x000000070b0b7223 */ /* 0x000fe20000000004 */
[----:B------:R-:W-:Y:S01]  /*0a90*/  LEA R9, R2, UR4, 0x2 ;  /* 0x0000000402097c11 */ /* 0x000fe2000f8e10ff */
[----:B------:R-:W-:Y:S01]  /*0aa0*/  FMUL R8, R5, R8 ;  /* 0x0000000805087220 */ /* 0x000fe20000400000 */
[----:B------:R-:W-:-:S03]  /*0ab0*/  LOP3.LUT R4, R0, 0x1f, RZ, 0xc0, !PT ;  /* 0x0000001f00047812 */ /* 0x000fc600078ec0ff */
[----:B------:R-:W-:Y:S01]  /*0ac0*/  STS [R9], R11 ;  /* 0x0000000b09007388 */ /* 0x000fe20000000800 */
[----:B------:R-:W-:Y:S01]  /*0ad0*/  LEA R10, R4, UR4, 0x2 ;  /* 0x00000004040a7c11 */ /* 0x000fe2000f8e10ff */
[----:B------:R-:W-:Y:S01]  /*0ae0*/  FFMA R8, R7, R8, R6 ;  /* 0x0000000807087223 */ /* 0x000fe20000000006 */
[----:B------:R-:W0:Y:S08]  /*0af0*/  LDC.64 R4, c[0x0][0x238] ;  /* 0x00008e00ff047b82 */ /* 0x000e300000000a00 */
[----:B------:R-:W-:Y:S08]  /*0b00*/  BAR.SYNC.DEFER_BLOCKING 0x0 ;  /* 0x0000000000007b1d */ /* 0x000ff00000010000 */
[----:B------:R-:W1:Y:S01]  /*0b10*/  LDC.64 R6, c[0x0][0x228] ;  /* 0x00008a00ff067b82 */ /* 0x000e620000000a00 */
[----:B------:R-:W-:Y:S07]  /*0b20*/  LDS R13, [R10] ;  /* 0x000000000a0d7984 */ /* 0x000fee0000000800 */
[----:B------:R-:W-:Y:S06]  /*0b30*/  BAR.SYNC.DEFER_BLOCKING 0x0 ;  /* 0x0000000000007b1d */ /* 0x000fec0000010000 */
[----:B------:R-:W-:Y:S02]  /*0b40*/  STS [R9], R8 ;  /* 0x0000000809007388 */ /* 0x000fe40000000800 */
[----:B------:R-:W-:Y:S06]  /*0b50*/  BAR.SYNC.DEFER_BLOCKING 0x0 ;  /* 0x0000000000007b1d */ /* 0x000fec0000010000 */
[----:B------:R-:W2:Y:S02]  /*0b60*/  LDS R2, [R10] ;  /* 0x000000000a027984 */ /* 0x000ea40000000800 */
[----:B------:R-:W-:Y:S06]  /*0b70*/  BAR.SYNC.DEFER_BLOCKING 0x0 ;  /* 0x0000000000007b1d */ /* 0x000fec0000010000 */
[----:B------:R3:W-:Y:S01]  /*0b80*/  STS [R9], R8 ;  /* 0x0000000809007388 */ /* 0x0007e20000000800 */
[----:B--2---:R-:W-:Y:S01]  /*0b90*/  FFMA R12, R2, R15, 9.9999997473787516356e-06 ;  /* 0x3727c5ac020c7423 */ /* 0x004fe2000000000f */
[----:B------:R-:W-:-:S03]  /*0ba0*/  LOP3.LUT R15, R3, 0x1f, R0, 0xf8, !PT ;  /* 0x0000001f030f7812 */ /* 0x000fc600078ef800 */
[----:B------:R-:W2:Y:S01]  /*0bb0*/  MUFU.RSQ R11, R12 ;  /* 0x0000000c000b7308 */ /* 0x000ea20000001400 */
[----:B------:R-:W-:Y:S01]  /*0bc0*/  BAR.SYNC.DEFER_BLOCKING 0x0 ;  /* 0x0000000000007b1d */ /* 0x000fe20000010000 */
[C---:B------:R-:W-:Y:S01]  /*0bd0*/  ISETP.LT.AND P0, PT, R15.reuse, 0x20, !P0 ;  /* 0x000000200f00780c */ /* 0x040fe20004701270 */
[----:B0-----:R-:W-:-:S04]  /*0be0*/  IMAD.WIDE R2, R15, 0x4, R4 ;  /* 0x000000040f027825 */ /* 0x001fc800078e0204 */
[----:B-1----:R-:W-:-:S08]  /*0bf0*/  IMAD.WIDE R4, R15, 0x4, R6 ;  /* 0x000000040f047825 */ /* 0x002fd000078e0206 */
[----:B--2---:R3:W-:Y:S04]  /*0c00*/  @P0 STG.E desc[UR6][R2.64], R11 ;  /* 0x0000000b02000986 */ /* 0x0047e8000c101906 */
[----:B------:R3:W-:Y:S01]  /*0c10*/  @P0 STG.E desc[UR6][R4.64], R13 ;  /* 0x0000000d04000986 */ /* 0x0007e2000c101906 */
[----:B------:R-:W-:Y:S05]  /*0c20*/  @!P0 EXIT ;  /* 0x000000000000894d */ /* 0x000fea0003800000 */
[----:B---3--:R-:W0:Y:S01]  /*0c30*/  LDS R5, [R10] ;  /* 0x000000000a057984 */ /* 0x008e220000000800 */
[----:B------:R-:W1:Y:S02]  /*0c40*/  LDC.64 R2, c[0x0][0x230] ;  /* 0x00008c00ff027b82 */ /* 0x000e640000000a00 */
[----:B-1----:R-:W-:-:S05]  /*0c50*/  IMAD.WIDE R2, R15, 0x4, R2 ;  /* 0x000000040f027825 */ /* 0x002fca00078e0202 */
[----:B0-----:R-:W-:Y:S01]  /*0c60*/  STG.E desc[UR6][R2.64], R5 ;  /* 0x0000000502007986 */ /* 0x001fe2000c101906 */
[----:B------:R-:W-:Y:S05]  /*0c70*/  EXIT ;  /* 0x000000000000794d */ /* 0x000fea0003800000 */
.L_x_0:
[----:B------:R-:W-:-:S00]  /*0c80*/  BRA `(.L_x_0) ;  /* 0xfffffffc00fc7947 */ /* 0x000fc0000383ffff */
[----:B------:R-:W-:-:S00]  /*0c90*/  NOP ;  /* 0x0000000000007918 */ /* 0x000fc00000000000 */
        /* <DEDUP_REMOVED lines=14> */
.L_x_1:


//--------------------- .nv.global.init           --------------------------
	.section	.nv.global.init,"aw",@progbits
.nv.global.init:
	.type		_$_str,@object
	.size		_$_str,(.L_0 - _$_str)
_$_str:
        /*0000*/ 	.byte	0x5f, 0x5f, 0x43, 0x55, 0x44, 0x41, 0x5f, 0x46, 0x54, 0x5a, 0x00
.L_0:


//--------------------- .nv.shared.triton_per_fused_native_group_norm_9 --------------------------
	.section	.nv.shared.triton_per_fused_native_group_norm_9,"aw",@nobits
	.sectionflags	@""
	.align	16
	.zero		1024


//--------------------- .nv.constant0.triton_per_fused_native_group_norm_9 --------------------------
	.section	.nv.constant0.triton_per_fused_native_group_norm_9,"a",@progbits
	.sectionflags	@""
	.align	4
.nv.constant0.triton_per_fused_native_group_norm_9:
	.zero		584
